//
// Generated by NVIDIA NVVM Compiler
//
// Compiler Build ID: CL-36424714
// Cuda compilation tools, release 13.0, V13.0.88
// Based on NVVM 20.0.0
//

.version 9.0
.target sm_100
.address_size 64

	// .globl	_Z12matMulKernelPKfS0_Pfi
// _ZZ12matMulKernelPKfS0_PfiE2As has been demoted
// _ZZ12matMulKernelPKfS0_PfiE2Bs has been demoted

.visible .entry _Z12matMulKernelPKfS0_Pfi(
	.param .u64 .ptr .align 1 _Z12matMulKernelPKfS0_Pfi_param_0,
	.param .u64 .ptr .align 1 _Z12matMulKernelPKfS0_Pfi_param_1,
	.param .u64 .ptr .align 1 _Z12matMulKernelPKfS0_Pfi_param_2,
	.param .u32 _Z12matMulKernelPKfS0_Pfi_param_3
)
{
	.reg .pred 	%p<3>;
	.reg .b32 	%r<37>;
	.reg .b32 	%f<105>;
	.reg .b64 	%rd<13>;
	// demoted variable
	.shared .align 4 .b8 _ZZ12matMulKernelPKfS0_PfiE2As[4096];
	// demoted variable
	.shared .align 4 .b8 _ZZ12matMulKernelPKfS0_PfiE2Bs[4096];
	ld.param.u64 	%rd3, [_Z12matMulKernelPKfS0_Pfi_param_0];
	ld.param.u64 	%rd4, [_Z12matMulKernelPKfS0_Pfi_param_1];
	ld.param.u64 	%rd5, [_Z12matMulKernelPKfS0_Pfi_param_2];
	ld.param.u32 	%r19, [_Z12matMulKernelPKfS0_Pfi_param_3];
	mov.u32 	%r20, %ctaid.y;
	shl.b32 	%r21, %r20, 5;
	mov.u32 	%r1, %tid.y;
	add.s32 	%r2, %r21, %r1;
	mov.u32 	%r22, %ctaid.x;
	shl.b32 	%r3, %r22, 5;
	mov.u32 	%r4, %tid.x;
	setp.lt.s32 	%p1, %r19, 32;
	mov.f32 	%f104, 0f00000000;
	@%p1 bra 	$L__BB0_3;
	shl.b32 	%r23, %r1, 7;
	mov.u32 	%r24, _ZZ12matMulKernelPKfS0_PfiE2As;
	add.s32 	%r5, %r24, %r23;
	shl.b32 	%r25, %r4, 2;
	add.s32 	%r6, %r5, %r25;
	mov.u32 	%r26, _ZZ12matMulKernelPKfS0_PfiE2Bs;
	add.s32 	%r8, %r26, %r25;
	add.s32 	%r7, %r8, %r23;
	shr.s32 	%r27, %r19, 31;
	shr.u32 	%r28, %r27, 27;
	add.s32 	%r29, %r19, %r28;
	shr.s32 	%r30, %r29, 5;
	neg.s32 	%r36, %r30;
	mad.lo.s32 	%r35, %r19, %r2, %r4;
	mad.lo.s32 	%r31, %r1, %r19, %r4;
	add.s32 	%r34, %r31, %r3;
	shl.b32 	%r12, %r19, 5;
	cvta.to.global.u64 	%rd1, %rd3;
	cvta.to.global.u64 	%rd2, %rd4;
	mov.f32 	%f104, 0f00000000;
$L__BB0_2:
	mul.wide.u32 	%rd6, %r35, 4;
	add.s64 	%rd7, %rd1, %rd6;
	ld.global.nc.f32 	%f6, [%rd7];
	st.shared.f32 	[%r6], %f6;
	mul.wide.u32 	%rd8, %r34, 4;
	add.s64 	%rd9, %rd2, %rd8;
	ld.global.nc.f32 	%f7, [%rd9];
	st.shared.f32 	[%r7], %f7;
	bar.sync 	0;
	ld.shared.f32 	%f8, [%r5];
	ld.shared.f32 	%f9, [%r8];
	fma.rn.f32 	%f10, %f8, %f9, %f104;
	ld.shared.f32 	%f11, [%r5+4];
	ld.shared.f32 	%f12, [%r8+128];
	fma.rn.f32 	%f13, %f11, %f12, %f10;
	ld.shared.f32 	%f14, [%r5+8];
	ld.shared.f32 	%f15, [%r8+256];
	fma.rn.f32 	%f16, %f14, %f15, %f13;
	ld.shared.f32 	%f17, [%r5+12];
	ld.shared.f32 	%f18, [%r8+384];
	fma.rn.f32 	%f19, %f17, %f18, %f16;
	ld.shared.f32 	%f20, [%r5+16];
	ld.shared.f32 	%f21, [%r8+512];
	fma.rn.f32 	%f22, %f20, %f21, %f19;
	ld.shared.f32 	%f23, [%r5+20];
	ld.shared.f32 	%f24, [%r8+640];
	fma.rn.f32 	%f25, %f23, %f24, %f22;
	ld.shared.f32 	%f26, [%r5+24];
	ld.shared.f32 	%f27, [%r8+768];
	fma.rn.f32 	%f28, %f26, %f27, %f25;
	ld.shared.f32 	%f29, [%r5+28];
	ld.shared.f32 	%f30, [%r8+896];
	fma.rn.f32 	%f31, %f29, %f30, %f28;
	ld.shared.f32 	%f32, [%r5+32];
	ld.shared.f32 	%f33, [%r8+1024];
	fma.rn.f32 	%f34, %f32, %f33, %f31;
	ld.shared.f32 	%f35, [%r5+36];
	ld.shared.f32 	%f36, [%r8+1152];
	fma.rn.f32 	%f37, %f35, %f36, %f34;
	ld.shared.f32 	%f38, [%r5+40];
	ld.shared.f32 	%f39, [%r8+1280];
	fma.rn.f32 	%f40, %f38, %f39, %f37;
	ld.shared.f32 	%f41, [%r5+44];
	ld.shared.f32 	%f42, [%r8+1408];
	fma.rn.f32 	%f43, %f41, %f42, %f40;
	ld.shared.f32 	%f44, [%r5+48];
	ld.shared.f32 	%f45, [%r8+1536];
	fma.rn.f32 	%f46, %f44, %f45, %f43;
	ld.shared.f32 	%f47, [%r5+52];
	ld.shared.f32 	%f48, [%r8+1664];
	fma.rn.f32 	%f49, %f47, %f48, %f46;
	ld.shared.f32 	%f50, [%r5+56];
	ld.shared.f32 	%f51, [%r8+1792];
	fma.rn.f32 	%f52, %f50, %f51, %f49;
	ld.shared.f32 	%f53, [%r5+60];
	ld.shared.f32 	%f54, [%r8+1920];
	fma.rn.f32 	%f55, %f53, %f54, %f52;
	ld.shared.f32 	%f56, [%r5+64];
	ld.shared.f32 	%f57, [%r8+2048];
	fma.rn.f32 	%f58, %f56, %f57, %f55;
	ld.shared.f32 	%f59, [%r5+68];
	ld.shared.f32 	%f60, [%r8+2176];
	fma.rn.f32 	%f61, %f59, %f60, %f58;
	ld.shared.f32 	%f62, [%r5+72];
	ld.shared.f32 	%f63, [%r8+2304];
	fma.rn.f32 	%f64, %f62, %f63, %f61;
	ld.shared.f32 	%f65, [%r5+76];
	ld.shared.f32 	%f66, [%r8+2432];
	fma.rn.f32 	%f67, %f65, %f66, %f64;
	ld.shared.f32 	%f68, [%r5+80];
	ld.shared.f32 	%f69, [%r8+2560];
	fma.rn.f32 	%f70, %f68, %f69, %f67;
	ld.shared.f32 	%f71, [%r5+84];
	ld.shared.f32 	%f72, [%r8+2688];
	fma.rn.f32 	%f73, %f71, %f72, %f70;
	ld.shared.f32 	%f74, [%r5+88];
	ld.shared.f32 	%f75, [%r8+2816];
	fma.rn.f32 	%f76, %f74, %f75, %f73;
	ld.shared.f32 	%f77, [%r5+92];
	ld.shared.f32 	%f78, [%r8+2944];
	fma.rn.f32 	%f79, %f77, %f78, %f76;
	ld.shared.f32 	%f80, [%r5+96];
	ld.shared.f32 	%f81, [%r8+3072];
	fma.rn.f32 	%f82, %f80, %f81, %f79;
	ld.shared.f32 	%f83, [%r5+100];
	ld.shared.f32 	%f84, [%r8+3200];
	fma.rn.f32 	%f85, %f83, %f84, %f82;
	ld.shared.f32 	%f86, [%r5+104];
	ld.shared.f32 	%f87, [%r8+3328];
	fma.rn.f32 	%f88, %f86, %f87, %f85;
	ld.shared.f32 	%f89, [%r5+108];
	ld.shared.f32 	%f90, [%r8+3456];
	fma.rn.f32 	%f91, %f89, %f90, %f88;
	ld.shared.f32 	%f92, [%r5+112];
	ld.shared.f32 	%f93, [%r8+3584];
	fma.rn.f32 	%f94, %f92, %f93, %f91;
	ld.shared.f32 	%f95, [%r5+116];
	ld.shared.f32 	%f96, [%r8+3712];
	fma.rn.f32 	%f97, %f95, %f96, %f94;
	ld.shared.f32 	%f98, [%r5+120];
	ld.shared.f32 	%f99, [%r8+3840];
	fma.rn.f32 	%f100, %f98, %f99, %f97;
	ld.shared.f32 	%f101, [%r5+124];
	ld.shared.f32 	%f102, [%r8+3968];
	fma.rn.f32 	%f104, %f101, %f102, %f100;
	bar.sync 	0;
	add.s32 	%r36, %r36, 1;
	setp.ne.s32 	%p2, %r36, 0;
	add.s32 	%r35, %r35, 32;
	add.s32 	%r34, %r34, %r12;
	@%p2 bra 	$L__BB0_2;
$L__BB0_3:
	cvta.to.global.u64 	%rd10, %rd5;
	add.s32 	%r32, %r3, %r4;
	mad.lo.s32 	%r33, %r19, %r2, %r32;
	mul.wide.s32 	%rd11, %r33, 4;
	add.s64 	%rd12, %rd10, %rd11;
	st.global.f32 	[%rd12], %f104;
	ret;

}


// ===== COMPILED SASS (sm_100) =====

	.target	sm_100

	.elftype	@"ET_EXEC"


//--------------------- .note.nv.tkinfo           --------------------------
	.section	.note.nv.tkinfo,"",@"SHT_NOTE"
	.sectionflags	@"SHF_NOTE_NV_TKINFO"
	.tkinfo
        /*0018*/ 	.word	0x00000002
        /*0030*/ 	.string	""
        /*0030*/ 	.string	"ptxas"
        /*0030*/ 	.string	"Cuda compilation tools, release 13.0, V13.0.88"
        /*0030*/ 	.string	"Build cuda_13.0.r13.0/compiler.36424714_0"
        /*0030*/ 	.string	"-arch sm_100 -m 64 "



//--------------------- .note.nv.cuinfo           --------------------------
	.section	.note.nv.cuinfo,"",@"SHT_NOTE"
	.sectionflags	@"SHF_NOTE_NV_CUINFO"
        /*0018*/ 	.short	0x0002
        /*001a*/ 	.short	0x0064
        /*001c*/ 	.short	0x0082
	.zero		2


//--------------------- .nv.info                  --------------------------
	.section	.nv.info,"",@"SHT_CUDA_INFO"
	.align	4


	//----- nvinfo : EIATTR_REGCOUNT
	.align		4
        /*0000*/ 	.byte	0x04, 0x2f
        /*0002*/ 	.short	(.L_1 - .L_0)
	.align		4
.L_0:
        /*0004*/ 	.word	index@(_Z12matMulKernelPKfS0_Pfi)
        /*0008*/ 	.word	0x00000020


	//----- nvinfo : EIATTR_FRAME_SIZE
	.align		4
.L_1:
        /*000c*/ 	.byte	0x04, 0x11
        /*000e*/ 	.short	(.L_3 - .L_2)
	.align		4
.L_2:
        /*0010*/ 	.word	index@(_Z12matMulKernelPKfS0_Pfi)
        /*0014*/ 	.word	0x00000000


	//----- nvinfo : EIATTR_MIN_STACK_SIZE
	.align		4
.L_3:
        /*0018*/ 	.byte	0x04, 0x12
        /*001a*/ 	.short	(.L_5 - .L_4)
	.align		4
.L_4:
        /*001c*/ 	.word	index@(_Z12matMulKernelPKfS0_Pfi)
        /*0020*/ 	.word	0x00000000
.L_5:


//--------------------- .nv.compat                --------------------------
	.section	.nv.compat,"",@"SHT_CUDA_COMPAT_INFO"
	.align	4
        /*0000*/ 	.byte	0x02, 0x09, 0x00, 0x00, 0x02, 0x02, 0x01, 0x00, 0x02, 0x05, 0x05, 0x00, 0x03, 0x07, 0x01, 0x01
        /*0010*/ 	.byte	0x02, 0x03, 0x00, 0x00, 0x02, 0x06, 0x01, 0x00, 0x04, 0x0b, 0x08, 0x00, 0x09, 0x00, 0x00, 0x00
        /*0020*/ 	.byte	0x00, 0x00, 0x00, 0x00


//--------------------- .nv.info._Z12matMulKernelPKfS0_Pfi --------------------------
	.section	.nv.info._Z12matMulKernelPKfS0_Pfi,"",@"SHT_CUDA_INFO"
	.sectionflags	@""
	.align	4


	//----- nvinfo : EIATTR_CUDA_API_VERSION
	.align		4
        /*0000*/ 	.byte	0x04, 0x37
        /*0002*/ 	.short	(.L_7 - .L_6)
.L_6:
        /*0004*/ 	.word	0x00000082


	//----- nvinfo : EIATTR_KPARAM_INFO
	.align		4
.L_7:
        /*0008*/ 	.byte	0x04, 0x17
        /*000a*/ 	.short	(.L_9 - .L_8)
.L_8:
        /*000c*/ 	.word	0x00000000
        /*0010*/ 	.short	0x0003
        /*0012*/ 	.short	0x0018
        /*0014*/ 	.byte	0x00, 0xf0, 0x11, 0x00


	//----- nvinfo : EIATTR_KPARAM_INFO
	.align		4
.L_9:
        /*0018*/ 	.byte	0x04, 0x17
        /*001a*/ 	.short	(.L_11 - .L_10)
.L_10:
        /*001c*/ 	.word	0x00000000
        /*0020*/ 	.short	0x0002
        /*0022*/ 	.short	0x0010
        /*0024*/ 	.byte	0x00, 0xf5, 0x21, 0x00


	//----- nvinfo : EIATTR_KPARAM_INFO
	.align		4
.L_11:
        /*0028*/ 	.byte	0x04, 0x17
        /*002a*/ 	.short	(.L_13 - .L_12)
.L_12:
        /*002c*/ 	.word	0x00000000
        /*0030*/ 	.short	0x0001
        /*0032*/ 	.short	0x0008
        /*0034*/ 	.byte	0x00, 0xf5, 0x21, 0x00


	//----- nvinfo : EIATTR_KPARAM_INFO
	.align		4
.L_13:
        /*0038*/ 	.byte	0x04, 0x17
        /*003a*/ 	.short	(.L_15 - .L_14)
.L_14:
        /*003c*/ 	.word	0x00000000
        /*0040*/ 	.short	0x0000
        /*0042*/ 	.short	0x0000
        /*0044*/ 	.byte	0x00, 0xf5, 0x21, 0x00


	//----- nvinfo : EIATTR_SPARSE_MMA_MASK
	.align		4
.L_15:
        /*0048*/ 	.byte	0x03, 0x50
        /*004a*/ 	.short	0x0000


	//----- nvinfo : EIATTR_MAXREG_COUNT
	.align		4
        /*004c*/ 	.byte	0x03, 0x1b
        /*004e*/ 	.short	0x00ff


	//----- nvinfo : EIATTR_NUM_BARRIERS
	.align		4
        /*0050*/ 	.byte	0x02, 0x4c
        /*0052*/ 	.byte	0x01
	.zero		1


	//----- nvinfo : EIATTR_MERCURY_ISA_VERSION
	.align		4
        /*0054*/ 	.byte	0x03, 0x5f
        /*0056*/ 	.short	0x0101


	//----- nvinfo : EIATTR_VRC_CTA_INIT_COUNT
	.align		4
        /*0058*/ 	.byte	0x02, 0x4a
	.zero		1
	.zero		1


	//----- nvinfo : EIATTR_EXIT_INSTR_OFFSETS
	.align		4
        /*005c*/ 	.byte	0x04, 0x1c
        /*005e*/ 	.short	(.L_17 - .L_16)


	//   ....[0]....
.L_16:
        /*0060*/ 	.word	0x00000780


	//----- nvinfo : EIATTR_CBANK_PARAM_SIZE
	.align		4
.L_17:
        /*0064*/ 	.byte	0x03, 0x19
        /*0066*/ 	.short	0x001c


	//----- nvinfo : EIATTR_PARAM_CBANK
	.align		4
        /*0068*/ 	.byte	0x04, 0x0a
        /*006a*/ 	.short	(.L_19 - .L_18)
	.align		4
.L_18:
        /*006c*/ 	.word	index@(.nv.constant0._Z12matMulKernelPKfS0_Pfi)
        /*0070*/ 	.short	0x0380
        /*0072*/ 	.short	0x001c


	//----- nvinfo : EIATTR_SW_WAR
	.align		4
.L_19:
        /*0074*/ 	.byte	0x04, 0x36
        /*0076*/ 	.short	(.L_21 - .L_20)
.L_20:
        /*0078*/ 	.word	0x00000008
.L_21:


//--------------------- .nv.callgraph             --------------------------
	.section	.nv.callgraph,"",@"SHT_CUDA_CALLGRAPH"
	.align	4
	.sectionentsize	8
	.align		4
        /*0000*/ 	.word	0x00000000
	.align		4
        /*0004*/ 	.word	0xffffffff
	.align		4
        /*0008*/ 	.word	0x00000000
	.align		4
        /*000c*/ 	.word	0xfffffffe
	.align		4
        /*0010*/ 	.word	0x00000000
	.align		4
        /*0014*/ 	.word	0xfffffffd
	.align		4
        /*0018*/ 	.word	0x00000000
	.align		4
        /*001c*/ 	.word	0xfffffffc


//--------------------- .text._Z12matMulKernelPKfS0_Pfi --------------------------
	.section	.text._Z12matMulKernelPKfS0_Pfi,"ax",@progbits
	.align	128
        .global         _Z12matMulKernelPKfS0_Pfi
        .type           _Z12matMulKernelPKfS0_Pfi,@function
        .size           _Z12matMulKernelPKfS0_Pfi,(.L_x_3 - _Z12matMulKernelPKfS0_Pfi)
        .other          _Z12matMulKernelPKfS0_Pfi,@"STO_CUDA_ENTRY STV_DEFAULT"
_Z12matMulKernelPKfS0_Pfi:
.text._Z12matMulKernelPKfS0_Pfi:
[----:B------:R-:W-:Y:S01]  /*0000*/  LDC R1, c[0x0][0x37c] ;  /* 0x0000df00ff017b82 */ /* 0x000fe20000000800 */
[----:B------:R-:W0:Y:S07]  /*0010*/  S2R R5, SR_CTAID.Y ;  /* 0x0000000000057919 */ /* 0x000e2e0000002600 */
[----:B------:R-:W1:Y:S01]  /*0020*/  LDC R0, c[0x0][0x398] ;  /* 0x0000e600ff007b82 */ /* 0x000e620000000800 */
[----:B------:R-:W2:Y:S01]  /*0030*/  LDCU.64 UR8, c[0x0][0x358] ;  /* 0x00006b00ff0877ac */ /* 0x000ea20008000a00 */
[----:B------:R-:W-:Y:S01]  /*0040*/  HFMA2 R11, -RZ, RZ, 0, 0 ;  /* 0x00000000ff0b7431 */ /* 0x000fe200000001ff */
[----:B------:R-:W0:Y:S01]  /*0050*/  S2R R9, SR_TID.Y ;  /* 0x0000000000097919 */ /* 0x000e220000002200 */
[----:B------:R-:W3:Y:S04]  /*0060*/  S2R R7, SR_CTAID.X ;  /* 0x0000000000077919 */ /* 0x000ee80000002500 */
[----:B------:R-:W4:Y:S01]  /*0070*/  LDC.64 R22, c[0x0][0x390] ;  /* 0x0000e400ff167b82 */ /* 0x000f220000000a00 */
[----:B------:R-:W3:Y:S01]  /*0080*/  S2R R8, SR_TID.X ;  /* 0x0000000000087919 */ /* 0x000ee20000002100 */
[----:B-1----:R-:W-:-:S02]  /*0090*/  ISETP.GE.AND P0, PT, R0, 0x20, PT ;  /* 0x000000200000780c */ /* 0x002fc40003f06270 */
[----:B0-----:R-:W-:Y:S02]  /*00a0*/  LEA R5, R5, R9, 0x5 ;  /* 0x0000000905057211 */ /* 0x001fe400078e28ff */
[----:B---3--:R-:W-:-:S05]  /*00b0*/  LEA R2, R7, R8, 0x5 ;  /* 0x0000000807027211 */ /* 0x008fca00078e28ff */
[----:B------:R-:W-:-:S04]  /*00c0*/  IMAD R3, R5, R0, R2 ;  /* 0x0000000005037224 */ /* 0x000fc800078e0202 */
[----:B----4-:R-:W-:Y:S01]  /*00d0*/  IMAD.WIDE R22, R3, 0x4, R22 ;  /* 0x0000000403167825 */ /* 0x010fe200078e0216 */
[----:B--2---:R-:W-:Y:S06]  /*00e0*/  @!P0 BRA `(.L_x_0) ;  /* 0x0000000400a08947 */ /* 0x004fec0003800000 */
[----:B------:R-:W0:Y:S01]  /*00f0*/  S2UR UR6, SR_CgaCtaId ;  /* 0x00000000000679c3 */ /* 0x000e220000008800 */
[----:B------:R-:W-:Y:S01]  /*0100*/  UMOV UR4, 0x400 ;  /* 0x0000040000047882 */ /* 0x000fe20000000000 */
[----:B------:R-:W-:Y:S01]  /*0110*/  SHF.R.S32.HI R3, RZ, 0x1f, R0 ;  /* 0x0000001fff037819 */ /* 0x000fe20000011400 */
[----:B------:R-:W-:Y:S01]  /*0120*/  UIADD3 UR5, UPT, UPT, UR4, 0x1000, URZ ;  /* 0x0000100004057890 */ /* 0x000fe2000fffe0ff */
[-CC-:B------:R-:W-:Y:S01]  /*0130*/  IMAD R2, R9, R0.reuse, R8.reuse ;  /* 0x0000000009027224 */ /* 0x180fe200078e0208 */
[----:B------:R-:W-:Y:S02]  /*0140*/  MOV R11, RZ ;  /* 0x000000ff000b7202 */ /* 0x000fe40000000f00 */
[----:B------:R-:W-:Y:S01]  /*0150*/  LEA.HI R4, R3, R0, RZ, 0x5 ;  /* 0x0000000003047211 */ /* 0x000fe200078f28ff */
[----:B------:R-:W1:Y:S01]  /*0160*/  LDC.64 R20, c[0x0][0x380] ;  /* 0x0000e000ff147b82 */ /* 0x000e620000000a00 */
[----:B------:R-:W-:Y:S01]  /*0170*/  LEA R3, R7, R2, 0x5 ;  /* 0x0000000207037211 */ /* 0x000fe200078e28ff */
[----:B------:R-:W-:Y:S01]  /*0180*/  IMAD R2, R5, R0, R8 ;  /* 0x0000000005027224 */ /* 0x000fe200078e0208 */
[----:B------:R-:W-:-:S04]  /*0190*/  SHF.R.S32.HI R4, RZ, 0x5, R4 ;  /* 0x00000005ff047819 */ /* 0x000fc80000011404 */
[----:B------:R-:W-:Y:S01]  /*01a0*/  IADD3 R4, PT, PT, -R4, RZ, RZ ;  /* 0x000000ff04047210 */ /* 0x000fe20007ffe1ff */
[----:B------:R-:W2:Y:S01]  /*01b0*/  LDC.64 R18, c[0x0][0x388] ;  /* 0x0000e200ff127b82 */ /* 0x000ea20000000a00 */
[----:B0-----:R-:W-:Y:S02]  /*01c0*/  ULEA UR4, UR6, UR4, 0x18 ;  /* 0x0000000406047291 */ /* 0x001fe4000f8ec0ff */
[----:B------:R-:W-:-:S04]  /*01d0*/  ULEA UR5, UR6, UR5, 0x18 ;  /* 0x0000000506057291 */ /* 0x000fc8000f8ec0ff */
[C---:B------:R-:W-:Y:S02]  /*01e0*/  LEA R16, R9.reuse, UR4, 0x7 ;  /* 0x0000000409107c11 */ /* 0x040fe4000f8e38ff */
[C---:B------:R-:W-:Y:S02]  /*01f0*/  LEA R6, R8.reuse, UR5, 0x2 ;  /* 0x0000000508067c11 */ /* 0x040fe4000f8e10ff */
[----:B------:R-:W-:Y:S02]  /*0200*/  LEA R7, R8, R16, 0x2 ;  /* 0x0000001008077211 */ /* 0x000fe400078e10ff */
[----:B------:R-:W-:-:S07]  /*0210*/  LEA R5, R9, R6, 0x7 ;  /* 0x0000000609057211 */ /* 0x000fce00078e38ff */
.L_x_1:
[----:B-1----:R-:W-:-:S04]  /*0220*/  IMAD.WIDE.U32 R24, R2, 0x4, R20 ;  /* 0x0000000402187825 */ /* 0x002fc800078e0014 */
[----:B--2---:R-:W-:Y:S02]  /*0230*/  IMAD.WIDE.U32 R8, R3, 0x4, R18 ;  /* 0x0000000403087825 */ /* 0x004fe400078e0012 */
[----:B------:R-:W2:Y:S04]  /*0240*/  LDG.E.CONSTANT R24, desc[UR8][R24.64] ;  /* 0x0000000818187981 */ /* 0x000ea8000c1e9900 */
[----:B------:R-:W3:Y:S01]  /*0250*/  LDG.E.CONSTANT R26, desc[UR8][R8.64] ;  /* 0x00000008081a7981 */ /* 0x000ee2000c1e9900 */
[----:B------:R-:W-:Y:S02]  /*0260*/  IADD3 R4, PT, PT, R4, 0x1, RZ ;  /* 0x0000000104047810 */ /* 0x000fe40007ffe0ff */
[----:B------:R-:W-:Y:S02]  /*0270*/  IADD3 R2, PT, PT, R2, 0x20, RZ ;  /* 0x0000002002027810 */ /* 0x000fe40007ffe0ff */
[----:B------:R-:W-:-:S02]  /*0280*/  ISETP.NE.AND P0, PT, R4, RZ, PT ;  /* 0x000000ff0400720c */ /* 0x000fc40003f05270 */
[----:B------:R-:W-:Y:S01]  /*0290*/  LEA R3, R0, R3, 0x5 ;  /* 0x0000000300037211 */ /* 0x000fe200078e28ff */
[----:B--2---:R-:W-:Y:S04]  /*02a0*/  STS [R7], R24 ;  /* 0x0000001807007388 */ /* 0x004fe80000000800 */
[----:B---3--:R-:W-:Y:S01]  /*02b0*/  STS [R5], R26 ;  /* 0x0000001a05007388 */ /* 0x008fe20000000800 */
[----:B------:R-:W-:Y:S06]  /*02c0*/  BAR.SYNC.DEFER_BLOCKING 0x0 ;  /* 0x0000000000007b1d */ /* 0x000fec0000010000 */
[----:B------:R-:W-:Y:S04]  /*02d0*/  LDS R10, [R6] ;  /* 0x00000000060a7984 */ /* 0x000fe80000000800 */
[----:B------:R-:W0:Y:S04]  /*02e0*/  LDS.128 R12, [R16] ;  /* 0x00000000100c7984 */ /* 0x000e280000000c00 */
[----:B------:R-:W1:Y:S04]  /*02f0*/  LDS R27, [R6+0x80] ;  /* 0x00008000061b7984 */ /* 0x000e680000000800 */
[----:B------:R-:W2:Y:S04]  /*0300*/  LDS R17, [R6+0x100] ;  /* 0x0001000006117984 */ /* 0x000ea80000000800 */
[----:B------:R-:W3:Y:S04]  /*0310*/  LDS R29, [R6+0x180] ;  /* 0x00018000061d7984 */ /* 0x000ee80000000800 */
[----:B------:R-:W-:Y:S01]  /*0320*/  LDS R25, [R6+0x380] ;  /* 0x0003800006197984 */ /* 0x000fe20000000800 */
[----:B0-----:R-:W-:-:S03]  /*0330*/  FFMA R10, R12, R10, R11 ;  /* 0x0000000a0c0a7223 */ /* 0x001fc6000000000b */
[----:B------:R-:W-:Y:S01]  /*0340*/  LDS R12, [R6+0x280] ;  /* 0x00028000060c7984 */ /* 0x000fe20000000800 */
[----:B-1----:R-:W-:-:S03]  /*0350*/  FFMA R28, R27, R13, R10 ;  /* 0x0000000d1b1c7223 */ /* 0x002fc6000000000a */
[----:B------:R-:W-:Y:S01]  /*0360*/  LDS R13, [R6+0x200] ;  /* 0x00020000060d7984 */ /* 0x000fe20000000800 */
[----:B--2---:R-:W-:-:S03]  /*0370*/  FFMA R14, R17, R14, R28 ;  /* 0x0000000e110e7223 */ /* 0x004fc6000000001c */
[----:B------:R-:W0:Y:S01]  /*0380*/  LDS.128 R8, [R16+0x10] ;  /* 0x0000100010087984 */ /* 0x000e220000000c00 */
[----:B---3--:R-:W-:-:S03]  /*0390*/  FFMA R15, R29, R15, R14 ;  /* 0x0000000f1d0f7223 */ /* 0x008fc6000000000e */
[----:B------:R-:W1:Y:S01]  /*03a0*/  LDS R17, [R6+0x300] ;  /* 0x0003000006117984 */ /* 0x000e620000000800 */
[----:B0-----:R-:W-:-:S03]  /*03b0*/  FFMA R13, R8, R13, R15 ;  /* 0x0000000d080d7223 */ /* 0x001fc6000000000f */
[----:B------:R-:W-:Y:S01]  /*03c0*/  LDS R8, [R6+0x480] ;  /* 0x0004800006087984 */ /* 0x000fe20000000800 */
[----:B------:R-:W-:-:S03]  /*03d0*/  FFMA R24, R12, R9, R13 ;  /* 0x000000090c187223 */ /* 0x000fc6000000000d */
[----:B------:R-:W-:Y:S01]  /*03e0*/  LDS R9, [R6+0x400] ;  /* 0x0004000006097984 */ /* 0x000fe20000000800 */
[----:B-1----:R-:W-:-:S03]  /*03f0*/  FFMA R10, R17, R10, R24 ;  /* 0x0000000a110a7223 */ /* 0x002fc60000000018 */
[----:B------:R-:W0:Y:S01]  /*0400*/  LDS.128 R12, [R16+0x20] ;  /* 0x00002000100c7984 */ /* 0x000e220000000c00 */
[----:B------:R-:W-:-:S03]  /*0410*/  FFMA R11, R25, R11, R10 ;  /* 0x0000000b190b7223 */ /* 0x000fc6000000000a */
[----:B------:R-:W1:Y:S04]  /*0420*/  LDS R17, [R6+0x500] ;  /* 0x0005000006117984 */ /* 0x000e680000000800 */
[----:B------:R-:W2:Y:S01]  /*0430*/  LDS R25, [R6+0x580] ;  /* 0x0005800006197984 */ /* 0x000ea20000000800 */
[----:B0-----:R-:W-:-:S03]  /*0440*/  FFMA R9, R12, R9, R11 ;  /* 0x000000090c097223 */ /* 0x001fc6000000000b */
[----:B------:R-:W-:Y:S01]  /*0450*/  LDS R12, [R6+0x680] ;  /* 0x00068000060c7984 */ /* 0x000fe20000000800 */
[----:B------:R-:W-:-:S03]  /*0460*/  FFMA R24, R8, R13, R9 ;  /* 0x0000000d08187223 */ /* 0x000fc60000000009 */
[----:B------:R-:W-:Y:S01]  /*0470*/  LDS R13, [R6+0x600] ;  /* 0x00060000060d7984 */ /* 0x000fe20000000800 */
[----:B-1----:R-:W-:-:S03]  /*0480*/  FFMA R14, R17, R14, R24 ;  /* 0x0000000e110e7223 */ /* 0x002fc60000000018 */
[----:B------:R-:W0:Y:S01]  /*0490*/  LDS.128 R8, [R16+0x30] ;  /* 0x0000300010087984 */ /* 0x000e220000000c00 */
[----:B--2---:R-:W-:-:S03]  /*04a0*/  FFMA R15, R25, R15, R14 ;  /* 0x0000000f190f7223 */ /* 0x004fc6000000000e */
        /* <DEDUP_REMOVED lines=19> */
[----:B------:R-:W-:Y:S04]  /*05e0*/  LDS R24, [R6+0xc80] ;  /* 0x000c800006187984 */ /* 0x000fe80000000800 */
[----:B------:R-:W-:Y:S01]  /*05f0*/  LDS R17, [R6+0xd00] ;  /* 0x000d000006117984 */ /* 0x000fe20000000800 */
[----:B0-----:R-:W-:-:S03]  /*0600*/  FFMA R13, R8, R13, R15 ;  /* 0x0000000d080d7223 */ /* 0x001fc6000000000f */
[----:B------:R-:W0:Y:S01]  /*0610*/  LDS R8, [R6+0xb80] ;  /* 0x000b800006087984 */ /* 0x000e220000000800 */
[----:B------:R-:W-:-:S03]  /*0620*/  FFMA R26, R12, R9, R13 ;  /* 0x000000090c1a7223 */ /* 0x000fc6000000000d */
[----:B------:R-:W-:Y:S01]  /*0630*/  LDS R9, [R6+0xc00] ;  /* 0x000c000006097984 */ /* 0x000fe20000000800 */
[----:B-1----:R-:W-:-:S03]  /*0640*/  FFMA R25, R25, R10, R26 ;  /* 0x0000000a19197223 */ /* 0x002fc6000000001a */
[----:B------:R-:W1:Y:S01]  /*0650*/  LDS.128 R12, [R16+0x60] ;  /* 0x00006000100c7984 */ /* 0x000e620000000c00 */
[----:B0-----:R-:W-:-:S03]  /*0660*/  FFMA R11, R8, R11, R25 ;  /* 0x0000000b080b7223 */ /* 0x001fc60000000019 */
[----:B------:R-:W-:Y:S01]  /*0670*/  LDS R25, [R6+0xf80] ;  /* 0x000f800006197984 */ /* 0x000fe20000000800 */
[----:B-1----:R-:W-:-:S03]  /*0680*/  FFMA R9, R12, R9, R11 ;  /* 0x000000090c097223 */ /* 0x002fc6000000000b */
[----:B------:R-:W0:Y:S01]  /*0690*/  LDS R12, [R6+0xd80] ;  /* 0x000d8000060c7984 */ /* 0x000e220000000800 */
[----:B------:R-:W-:-:S03]  /*06a0*/  FFMA R26, R24, R13, R9 ;  /* 0x0000000d181a7223 */ /* 0x000fc60000000009 */
[----:B------:R-:W-:Y:S01]  /*06b0*/  LDS R13, [R6+0xe00] ;  /* 0x000e0000060d7984 */ /* 0x000fe20000000800 */
[----:B------:R-:W-:-:S03]  /*06c0*/  FFMA R17, R17, R14, R26 ;  /* 0x0000000e11117223 */ /* 0x000fc6000000001a */
[----:B------:R-:W1:Y:S04]  /*06d0*/  LDS.128 R8, [R16+0x70] ;  /* 0x0000700010087984 */ /* 0x000e680000000c00 */
[----:B------:R-:W2:Y:S04]  /*06e0*/  LDS R24, [R6+0xe80] ;  /* 0x000e800006187984 */ /* 0x000ea80000000800 */
[----:B------:R-:W3:Y:S01]  /*06f0*/  LDS R14, [R6+0xf00] ;  /* 0x000f0000060e7984 */ /* 0x000ee20000000800 */
[----:B0-----:R-:W-:-:S04]  /*0700*/  FFMA R15, R12, R15, R17 ;  /* 0x0000000f0c0f7223 */ /* 0x001fc80000000011 */
[----:B-1----:R-:W-:-:S04]  /*0710*/  FFMA R13, R8, R13, R15 ;  /* 0x0000000d080d7223 */ /* 0x002fc8000000000f */
[----:B--2---:R-:W-:-:S04]  /*0720*/  FFMA R9, R24, R9, R13 ;  /* 0x0000000918097223 */ /* 0x004fc8000000000d */
[----:B---3--:R-:W-:-:S04]  /*0730*/  FFMA R10, R14, R10, R9 ;  /* 0x0000000a0e0a7223 */ /* 0x008fc80000000009 */
[----:B------:R-:W-:Y:S01]  /*0740*/  FFMA R11, R25, R11, R10 ;  /* 0x0000000b190b7223 */ /* 0x000fe2000000000a */
[----:B------:R-:W-:Y:S06]  /*0750*/  BAR.SYNC.DEFER_BLOCKING 0x0 ;  /* 0x0000000000007b1d */ /* 0x000fec0000010000 */
[----:B------:R-:W-:Y:S05]  /*0760*/  @P0 BRA `(.L_x_1) ;  /* 0xfffffff800ac0947 */ /* 0x000fea000383ffff */
.L_x_0:
[----:B------:R-:W-:Y:S01]  /*0770*/  STG.E desc[UR8][R22.64], R11 ;  /* 0x0000000b16007986 */ /* 0x000fe2000c101908 */
[----:B------:R-:W-:Y:S05]  /*0780*/  EXIT ;  /* 0x000000000000794d */ /* 0x000fea0003800000 */
.L_x_2:
[----:B------:R-:W-:-:S00]  /*0790*/  BRA `(.L_x_2) ;  /* 0xfffffffc00fc7947 */ /* 0x000fc0000383ffff */
[----:B------:R-:W-:-:S00]  /*07a0*/  NOP ;  /* 0x0000000000007918 */ /* 0x000fc00000000000 */
        /* <DEDUP_REMOVED lines=13> */
.L_x_3:


//--------------------- .nv.shared._Z12matMulKernelPKfS0_Pfi --------------------------
	.section	.nv.shared._Z12matMulKernelPKfS0_Pfi,"aw",@nobits
	.sectionflags	@""
	.align	4
.nv.shared._Z12matMulKernelPKfS0_Pfi:
	.zero		9216


//--------------------- .nv.shared.reserved.0     --------------------------
	.section	.nv.shared.reserved.0,"aw",@nobits
	.weak		__nv_reservedSMEM_offset_0_alias
	.size		__nv_reservedSMEM_offset_0_alias, 0, 64
	.other		__nv_reservedSMEM_offset_0_alias,@"STO_CUDA_RESERVED_SHARED STV_DEFAULT"
__nv_reservedSMEM_offset_0_alias:
	.zero		0
	.zero		64


//--------------------- .nv.constant0._Z12matMulKernelPKfS0_Pfi --------------------------
	.section	.nv.constant0._Z12matMulKernelPKfS0_Pfi,"a",@progbits
	.sectionflags	@""
	.align	4
.nv.constant0._Z12matMulKernelPKfS0_Pfi:
	.zero		924


//--------------------- SYMBOLS --------------------------

	.type		.nv.reservedSmem.offset0,@object
	.size		.nv.reservedSmem.offset0,0x4
	.type		.nv.reservedSmem.cap,@object
	.size		.nv.reservedSmem.cap,0x4
